//
// Generated by NVIDIA NVVM Compiler
//
// Compiler Build ID: CL-36424714
// Cuda compilation tools, release 13.0, V13.0.88
// Based on NVVM 20.0.0
//

.version 9.0
.target sm_100
.address_size 64

	// .globl	_Z13odd_even_sortPiii

.visible .entry _Z13odd_even_sortPiii(
	.param .u64 .ptr .align 1 _Z13odd_even_sortPiii_param_0,
	.param .u32 _Z13odd_even_sortPiii_param_1,
	.param .u32 _Z13odd_even_sortPiii_param_2
)
{
	.reg .pred 	%p<5>;
	.reg .b32 	%r<17>;
	.reg .b64 	%rd<5>;

	ld.param.u64 	%rd2, [_Z13odd_even_sortPiii_param_0];
	ld.param.u32 	%r5, [_Z13odd_even_sortPiii_param_1];
	ld.param.u32 	%r6, [_Z13odd_even_sortPiii_param_2];
	mov.u32 	%r7, %tid.x;
	mov.u32 	%r8, %ntid.x;
	mov.u32 	%r9, %ctaid.x;
	mad.lo.s32 	%r1, %r8, %r9, %r7;
	shr.u32 	%r10, %r5, 31;
	add.s32 	%r11, %r5, %r10;
	shr.s32 	%r12, %r11, 1;
	setp.ge.s32 	%p1, %r1, %r12;
	@%p1 bra 	$L__BB0_4;
	setp.ne.s32 	%p2, %r6, 0;
	shl.b32 	%r13, %r1, 1;
	selp.u32 	%r14, 1, 0, %p2;
	or.b32  	%r2, %r13, %r14;
	add.s32 	%r15, %r2, 1;
	max.s32 	%r16, %r2, %r15;
	setp.ge.s32 	%p3, %r16, %r5;
	@%p3 bra 	$L__BB0_4;
	cvta.to.global.u64 	%rd3, %rd2;
	mul.wide.s32 	%rd4, %r2, 4;
	add.s64 	%rd1, %rd3, %rd4;
	ld.global.u32 	%r3, [%rd1];
	ld.global.u32 	%r4, [%rd1+4];
	setp.le.s32 	%p4, %r3, %r4;
	@%p4 bra 	$L__BB0_4;
	st.global.u32 	[%rd1+4], %r3;
	st.global.u32 	[%rd1], %r4;
$L__BB0_4:
	ret;

}


// ===== COMPILED SASS (sm_100) =====

	.target	sm_100

	.elftype	@"ET_EXEC"


//--------------------- .note.nv.tkinfo           --------------------------
	.section	.note.nv.tkinfo,"",@"SHT_NOTE"
	.sectionflags	@"SHF_NOTE_NV_TKINFO"
	.tkinfo
        /*0018*/ 	.word	0x00000002
        /*0030*/ 	.string	""
        /*0030*/ 	.string	"ptxas"
        /*0030*/ 	.string	"Cuda compilation tools, release 13.0, V13.0.88"
        /*0030*/ 	.string	"Build cuda_13.0.r13.0/compiler.36424714_0"
        /*0030*/ 	.string	"-arch sm_100 -m 64 "



//--------------------- .note.nv.cuinfo           --------------------------
	.section	.note.nv.cuinfo,"",@"SHT_NOTE"
	.sectionflags	@"SHF_NOTE_NV_CUINFO"
        /*0018*/ 	.short	0x0002
        /*001a*/ 	.short	0x0064
        /*001c*/ 	.short	0x0082
	.zero		2


//--------------------- .nv.info                  --------------------------
	.section	.nv.info,"",@"SHT_CUDA_INFO"
	.align	4


	//----- nvinfo : EIATTR_REGCOUNT
	.align		4
        /*0000*/ 	.byte	0x04, 0x2f
        /*0002*/ 	.short	(.L_1 - .L_0)
	.align		4
.L_0:
        /*0004*/ 	.word	index@(_Z13odd_even_sortPiii)
        /*0008*/ 	.word	0x00000008


	//----- nvinfo : EIATTR_FRAME_SIZE
	.align		4
.L_1:
        /*000c*/ 	.byte	0x04, 0x11
        /*000e*/ 	.short	(.L_3 - .L_2)
	.align		4
.L_2:
        /*0010*/ 	.word	index@(_Z13odd_even_sortPiii)
        /*0014*/ 	.word	0x00000000


	//----- nvinfo : EIATTR_MIN_STACK_SIZE
	.align		4
.L_3:
        /*0018*/ 	.byte	0x04, 0x12
        /*001a*/ 	.short	(.L_5 - .L_4)
	.align		4
.L_4:
        /*001c*/ 	.word	index@(_Z13odd_even_sortPiii)
        /*0020*/ 	.word	0x00000000
.L_5:


//--------------------- .nv.compat                --------------------------
	.section	.nv.compat,"",@"SHT_CUDA_COMPAT_INFO"
	.align	4
        /*0000*/ 	.byte	0x02, 0x09, 0x00, 0x00, 0x02, 0x02, 0x01, 0x00, 0x02, 0x05, 0x05, 0x00, 0x03, 0x07, 0x01, 0x01
        /*0010*/ 	.byte	0x02, 0x03, 0x00, 0x00, 0x02, 0x06, 0x01, 0x00, 0x04, 0x0b, 0x08, 0x00, 0x09, 0x00, 0x00, 0x00
        /*0020*/ 	.byte	0x00, 0x00, 0x00, 0x00


//--------------------- .nv.info._Z13odd_even_sortPiii --------------------------
	.section	.nv.info._Z13odd_even_sortPiii,"",@"SHT_CUDA_INFO"
	.sectionflags	@""
	.align	4


	//----- nvinfo : EIATTR_CUDA_API_VERSION
	.align		4
        /*0000*/ 	.byte	0x04, 0x37
        /*0002*/ 	.short	(.L_7 - .L_6)
.L_6:
        /*0004*/ 	.word	0x00000082


	//----- nvinfo : EIATTR_KPARAM_INFO
	.align		4
.L_7:
        /*0008*/ 	.byte	0x04, 0x17
        /*000a*/ 	.short	(.L_9 - .L_8)
.L_8:
        /*000c*/ 	.word	0x00000000
        /*0010*/ 	.short	0x0002
        /*0012*/ 	.short	0x000c
        /*0014*/ 	.byte	0x00, 0xf0, 0x11, 0x00


	//----- nvinfo : EIATTR_KPARAM_INFO
	.align		4
.L_9:
        /*0018*/ 	.byte	0x04, 0x17
        /*001a*/ 	.short	(.L_11 - .L_10)
.L_10:
        /*001c*/ 	.word	0x00000000
        /*0020*/ 	.short	0x0001
        /*0022*/ 	.short	0x0008
        /*0024*/ 	.byte	0x00, 0xf0, 0x11, 0x00


	//----- nvinfo : EIATTR_KPARAM_INFO
	.align		4
.L_11:
        /*0028*/ 	.byte	0x04, 0x17
        /*002a*/ 	.short	(.L_13 - .L_12)
.L_12:
        /*002c*/ 	.word	0x00000000
        /*0030*/ 	.short	0x0000
        /*0032*/ 	.short	0x0000
        /*0034*/ 	.byte	0x00, 0xf5, 0x21, 0x00


	//----- nvinfo : EIATTR_SPARSE_MMA_MASK
	.align		4
.L_13:
        /*0038*/ 	.byte	0x03, 0x50
        /*003a*/ 	.short	0x0000


	//----- nvinfo : EIATTR_MAXREG_COUNT
	.align		4
        /*003c*/ 	.byte	0x03, 0x1b
        /*003e*/ 	.short	0x00ff


	//----- nvinfo : EIATTR_MERCURY_ISA_VERSION
	.align		4
        /*0040*/ 	.byte	0x03, 0x5f
        /*0042*/ 	.short	0x0101


	//----- nvinfo : EIATTR_VRC_CTA_INIT_COUNT
	.align		4
        /*0044*/ 	.byte	0x02, 0x4a
	.zero		1
	.zero		1


	//----- nvinfo : EIATTR_EXIT_INSTR_OFFSETS
	.align		4
        /*0048*/ 	.byte	0x04, 0x1c
        /*004a*/ 	.short	(.L_15 - .L_14)


	//   ....[0]....
.L_14:
        /*004c*/ 	.word	0x00000090


	//   ....[1]....
        /*0050*/ 	.word	0x00000100


	//   ....[2]....
        /*0054*/ 	.word	0x00000170


	//   ....[3]....
        /*0058*/ 	.word	0x000001a0


	//----- nvinfo : EIATTR_CBANK_PARAM_SIZE
	.align		4
.L_15:
        /*005c*/ 	.byte	0x03, 0x19
        /*005e*/ 	.short	0x0010


	//----- nvinfo : EIATTR_PARAM_CBANK
	.align		4
        /*0060*/ 	.byte	0x04, 0x0a
        /*0062*/ 	.short	(.L_17 - .L_16)
	.align		4
.L_16:
        /*0064*/ 	.word	index@(.nv.constant0._Z13odd_even_sortPiii)
        /*0068*/ 	.short	0x0380
        /*006a*/ 	.short	0x0010


	//----- nvinfo : EIATTR_SW_WAR
	.align		4
.L_17:
        /*006c*/ 	.byte	0x04, 0x36
        /*006e*/ 	.short	(.L_19 - .L_18)
.L_18:
        /*0070*/ 	.word	0x00000008
.L_19:


//--------------------- .nv.callgraph             --------------------------
	.section	.nv.callgraph,"",@"SHT_CUDA_CALLGRAPH"
	.align	4
	.sectionentsize	8
	.align		4
        /*0000*/ 	.word	0x00000000
	.align		4
        /*0004*/ 	.word	0xffffffff
	.align		4
        /*0008*/ 	.word	0x00000000
	.align		4
        /*000c*/ 	.word	0xfffffffe
	.align		4
        /*0010*/ 	.word	0x00000000
	.align		4
        /*0014*/ 	.word	0xfffffffd
	.align		4
        /*0018*/ 	.word	0x00000000
	.align		4
        /*001c*/ 	.word	0xfffffffc


//--------------------- .text._Z13odd_even_sortPiii --------------------------
	.section	.text._Z13odd_even_sortPiii,"ax",@progbits
	.align	128
        .global         _Z13odd_even_sortPiii
        .type           _Z13odd_even_sortPiii,@function
        .size           _Z13odd_even_sortPiii,(.L_x_1 - _Z13odd_even_sortPiii)
        .other          _Z13odd_even_sortPiii,@"STO_CUDA_ENTRY STV_DEFAULT"
_Z13odd_even_sortPiii:
.text._Z13odd_even_sortPiii:
[----:B------:R-:W-:Y:S01]  /*0000*/  LDC R1, c[0x0][0x37c] ;  /* 0x0000df00ff017b82 */ /* 0x000fe20000000800 */
[----:B------:R-:W0:Y:S01]  /*0010*/  S2R R0, SR_TID.X ;  /* 0x0000000000007919 */ /* 0x000e220000002100 */
[----:B------:R-:W1:Y:S01]  /*0020*/  LDCU UR6, c[0x0][0x388] ;  /* 0x00007100ff0677ac */ /* 0x000e620008000800 */
[----:B------:R-:W0:Y:S01]  /*0030*/  S2R R3, SR_CTAID.X ;  /* 0x0000000000037919 */ /* 0x000e220000002500 */
[----:B------:R-:W0:Y:S01]  /*0040*/  LDCU UR5, c[0x0][0x360] ;  /* 0x00006c00ff0577ac */ /* 0x000e220008000800 */
[----:B-1----:R-:W-:-:S04]  /*0050*/  ULEA.HI UR4, UR6, UR6, URZ, 0x1 ;  /* 0x0000000606047291 */ /* 0x002fc8000f8f08ff */
[----:B------:R-:W-:Y:S01]  /*0060*/  USHF.R.S32.HI UR4, URZ, 0x1, UR4 ;  /* 0x00000001ff047899 */ /* 0x000fe20008011404 */
[----:B0-----:R-:W-:-:S05]  /*0070*/  IMAD R0, R3, UR5, R0 ;  /* 0x0000000503007c24 */ /* 0x001fca000f8e0200 */
[----:B------:R-:W-:-:S13]  /*0080*/  ISETP.GE.AND P0, PT, R0, UR4, PT ;  /* 0x0000000400007c0c */ /* 0x000fda000bf06270 */
[----:B------:R-:W-:Y:S05]  /*0090*/  @P0 EXIT ;  /* 0x000000000000094d */ /* 0x000fea0003800000 */
[----:B------:R-:W0:Y:S02]  /*00a0*/  LDCU UR4, c[0x0][0x38c] ;  /* 0x00007180ff0477ac */ /* 0x000e240008000800 */
[----:B0-----:R-:W-:-:S04]  /*00b0*/  UISETP.NE.AND UP0, UPT, UR4, URZ, UPT ;  /* 0x000000ff0400728c */ /* 0x001fc8000bf05270 */
[----:B------:R-:W-:-:S06]  /*00c0*/  USEL UR4, URZ, 0x1, !UP0 ;  /* 0x00000001ff047887 */ /* 0x000fcc000c000000 */
[----:B------:R-:W-:-:S04]  /*00d0*/  LEA R5, R0, UR4, 0x1 ;  /* 0x0000000400057c11 */ /* 0x000fc8000f8e08ff */
[----:B------:R-:W-:-:S04]  /*00e0*/  VIADDMNMX R0, R5, 0x1, R5, !PT ;  /* 0x0000000105007846 */ /* 0x000fc80007800105 */
[----:B------:R-:W-:-:S13]  /*00f0*/  ISETP.GE.AND P0, PT, R0, UR6, PT ;  /* 0x0000000600007c0c */ /* 0x000fda000bf06270 */
[----:B------:R-:W-:Y:S05]  /*0100*/  @P0 EXIT ;  /* 0x000000000000094d */ /* 0x000fea0003800000 */
[----:B------:R-:W0:Y:S01]  /*0110*/  LDC.64 R2, c[0x0][0x380] ;  /* 0x0000e000ff027b82 */ /* 0x000e220000000a00 */
[----:B------:R-:W1:Y:S01]  /*0120*/  LDCU.64 UR4, c[0x0][0x358] ;  /* 0x00006b00ff0477ac */ /* 0x000e620008000a00 */
[----:B0-----:R-:W-:-:S05]  /*0130*/  IMAD.WIDE R2, R5, 0x4, R2 ;  /* 0x0000000405027825 */ /* 0x001fca00078e0202 */
[----:B-1----:R-:W2:Y:S04]  /*0140*/  LDG.E R5, desc[UR4][R2.64] ;  /* 0x0000000402057981 */ /* 0x002ea8000c1e1900 */
[----:B------:R-:W2:Y:S02]  /*0150*/  LDG.E R0, desc[UR4][R2.64+0x4] ;  /* 0x0000040402007981 */ /* 0x000ea4000c1e1900 */
[----:B--2---:R-:W-:-:S13]  /*0160*/  ISETP.GT.AND P0, PT, R5, R0, PT ;  /* 0x000000000500720c */ /* 0x004fda0003f04270 */
[----:B------:R-:W-:Y:S05]  /*0170*/  @!P0 EXIT ;  /* 0x000000000000894d */ /* 0x000fea0003800000 */
[----:B------:R-:W-:Y:S04]  /*0180*/  STG.E desc[UR4][R2.64+0x4], R5 ;  /* 0x0000040502007986 */ /* 0x000fe8000c101904 */
[----:B------:R-:W-:Y:S01]  /*0190*/  STG.E desc[UR4][R2.64], R0 ;  /* 0x0000000002007986 */ /* 0x000fe2000c101904 */
[----:B------:R-:W-:Y:S05]  /*01a0*/  EXIT ;  /* 0x000000000000794d */ /* 0x000fea0003800000 */
.L_x_0:
[----:B------:R-:W-:-:S00]  /*01b0*/  BRA `(.L_x_0) ;  /* 0xfffffffc00fc7947 */ /* 0x000fc0000383ffff */
[----:B------:R-:W-:-:S00]  /*01c0*/  NOP ;  /* 0x0000000000007918 */ /* 0x000fc00000000000 */
        /* <DEDUP_REMOVED lines=11> */
.L_x_1:


//--------------------- .nv.shared.reserved.0     --------------------------
	.section	.nv.shared.reserved.0,"aw",@nobits
	.weak		__nv_reservedSMEM_offset_0_alias
	.size		__nv_reservedSMEM_offset_0_alias, 0, 64
	.other		__nv_reservedSMEM_offset_0_alias,@"STO_CUDA_RESERVED_SHARED STV_DEFAULT"
__nv_reservedSMEM_offset_0_alias:
	.zero		0
	.zero		64


//--------------------- .nv.constant0._Z13odd_even_sortPiii --------------------------
	.section	.nv.constant0._Z13odd_even_sortPiii,"a",@progbits
	.sectionflags	@""
	.align	4
.nv.constant0._Z13odd_even_sortPiii:
	.zero		912


//--------------------- SYMBOLS --------------------------

	.type		.nv.reservedSmem.offset0,@object
	.size		.nv.reservedSmem.offset0,0x4
